      .version 3.1
      .target sm_35
      .address_size 64

      // Cray C : Version 8.3.10  (u83060f83130i83183p83328a83009z83328)

      .file	1	"addvectors.c"

      .entry main$ck_L35_1(
               .param .s64 $$arg_ptr_acc_b_T10_T39,
               .param .s64 $$arg_ptr_acc_a_T13_T40,
               .param .s64 $$arg_ptr_acc_c_T16_T41 )
      {
      .reg .pred %p<2>;
      .reg .b32  %b<2>;
      .reg .s32  %s<2>;
      .reg .s64  %sd<5>;
      .reg .u32  %u<4>;
      .reg .u64  %ud<4>;
      .reg .f64  %fd<4>;
      //
      .loc                 1  35  0
      .loc                 1  35  0
      ld.param.s64         %ud3, [$$arg_ptr_acc_c_T16_T41];// addvectors.c:35 : $$c_S6_T38
      ld.param.s64         %ud2, [$$arg_ptr_acc_a_T13_T40];// addvectors.c:35 : $$a_S5_T37
      ld.param.s64         %ud1, [$$arg_ptr_acc_b_T10_T39];// addvectors.c:35 : $$b_S4_T36
      mov.u32              %u1, %ntid.x;               // addvectors.c:35
      mov.u32              %u2, %ctaid.x;              // addvectors.c:35
      mov.u32              %u3, %tid.x;                // addvectors.c:35
      mad.lo.u32           %s1, %u1, %u2, %u3;         // addvectors.c:35 : $$id_T19
      setp.ge.s32          %p1, %s1, 10000;            // addvectors.c:35
      @%p1 bra             $main$ck_L35_1__l59__;      // addvectors.c:35
      .loc                 1  36  0
      shl.b32              %b1, %s1, 3;                // addvectors.c:36
      cvt.s64.s32          %sd1, %b1;                  // addvectors.c:36
      add.s64              %sd2, %ud1, %sd1;           // addvectors.c:36
      add.s64              %sd3, %ud2, %sd1;           // addvectors.c:36
      ld.global.nc.f64     %fd1, [%sd3];               // addvectors.c:36 : 0[.(long) $$a_S5_T37,$$id_T19,ex].L
      ld.global.nc.f64     %fd2, [%sd2];               // addvectors.c:36 : 0[.(long) $$b_S4_T36,$$id_T19,ex].L
      add.rn.f64           %fd3, %fd1, %fd2;           // addvectors.c:36
      add.s64              %sd4, %ud3, %sd1;           // addvectors.c:36
      st.global.f64        [%sd4], %fd3;               // addvectors.c:36 : 0[.(long) $$c_S6_T38,$$id_T19].L
$main$ck_L35_1__l59__:
      exit;
      } // main$ck_L35_1


      .entry main$ck_L40_2(
               .param .s64 $$arg_ptr_acc_c_T16_T42,
               .param .s64 $$arg_ptr_accshare_T23_T43 )
      {
      .reg .pred %p<3>;
      .reg .b32  %b<2>;
      .reg .s32  %s<2>;
      .reg .s64  %sd<4>;
      .reg .u32  %u<2>;
      .reg .u64  %ud<2>;
      .reg .f64  %fd<2>;
      //
      .loc                 1  40  0
      .loc                 1  40  0
      ld.param.s64         %ud1, [$$arg_ptr_acc_c_T16_T42];// addvectors.c:40 : $$c_S7_T35
      cvt.s32.u32          %s1, %ctaid.x;              // addvectors.c:40 : $$id_T21
      setp.ge.s32          %p1, %s1, 10000;            // addvectors.c:40
      @%p1 bra             $main$ck_L40_2__l61__;      // addvectors.c:40
      .loc                 1  41  0
      bar.sync             0;                          // addvectors.c:41
      mov.u32              %u1, %tid.x;                // addvectors.c:41
      setp.ne.u32          %p2, %u1, 0;                // addvectors.c:41
      @%p2 bra             $main$ck_L40_2__l34__;      // addvectors.c:41
      .loc                 1  41  0
      shl.b32              %b1, %s1, 3;                // addvectors.c:41
      cvt.s64.s32          %sd1, %b1;                  // addvectors.c:41
      add.s64              %sd2, %ud1, %sd1;           // addvectors.c:41
      ld.global.nc.f64     %fd1, [%sd2];               // addvectors.c:41 : 0[.(long) $$c_S7_T35,$$id_T21,ex].L
      ld.param.s64         %sd3, [$$arg_ptr_accshare_T23_T43];// addvectors.c:41 : $$arg_ptr_accshare_T23_T43
      st.global.f64        [%sd3], %fd1;               // addvectors.c:41 : 0[$$arg_ptr_accshare_T23_T43,0].L
$main$ck_L40_2__l34__:
      .loc                 1  41  0
      bar.sync             0;                          // addvectors.c:41
$main$ck_L40_2__l61__:
      exit;
      } // main$ck_L40_2



// ===== COMPILED SASS (sm_100) =====

	.target	sm_100

	.elftype	@"ET_EXEC"


//--------------------- .note.nv.tkinfo           --------------------------
	.section	.note.nv.tkinfo,"",@"SHT_NOTE"
	.sectionflags	@"SHF_NOTE_NV_TKINFO"
	.tkinfo
        /*0018*/ 	.word	0x00000002
        /*0030*/ 	.string	""
        /*0030*/ 	.string	"ptxas"
        /*0030*/ 	.string	"Cuda compilation tools, release 13.0, V13.0.88"
        /*0030*/ 	.string	"Build cuda_13.0.r13.0/compiler.36424714_0"
        /*0030*/ 	.string	"-arch sm_100 "



//--------------------- .note.nv.cuinfo           --------------------------
	.section	.note.nv.cuinfo,"",@"SHT_NOTE"
	.sectionflags	@"SHF_NOTE_NV_CUINFO"
        /*0018*/ 	.short	0x0002
        /*001a*/ 	.short	0x0023
        /*001c*/ 	.short	0x0082
	.zero		2


//--------------------- .nv.info                  --------------------------
	.section	.nv.info,"",@"SHT_CUDA_INFO"
	.align	4


	//----- nvinfo : EIATTR_REGCOUNT
	.align		4
        /*0000*/ 	.byte	0x04, 0x2f
        /*0002*/ 	.short	(.L_1 - .L_0)
	.align		4
.L_0:
        /*0004*/ 	.word	index@(main$ck_L35_1)
        /*0008*/ 	.word	0x0000000c


	//----- nvinfo : EIATTR_FRAME_SIZE
	.align		4
.L_1:
        /*000c*/ 	.byte	0x04, 0x11
        /*000e*/ 	.short	(.L_3 - .L_2)
	.align		4
.L_2:
        /*0010*/ 	.word	index@(main$ck_L35_1)
        /*0014*/ 	.word	0x00000000


	//----- nvinfo : EIATTR_REGCOUNT
	.align		4
.L_3:
        /*0018*/ 	.byte	0x04, 0x2f
        /*001a*/ 	.short	(.L_5 - .L_4)
	.align		4
.L_4:
        /*001c*/ 	.word	index@(main$ck_L40_2)
        /*0020*/ 	.word	0x00000008


	//----- nvinfo : EIATTR_FRAME_SIZE
	.align		4
.L_5:
        /*0024*/ 	.byte	0x04, 0x11
        /*0026*/ 	.short	(.L_7 - .L_6)
	.align		4
.L_6:
        /*0028*/ 	.word	index@(main$ck_L40_2)
        /*002c*/ 	.word	0x00000000


	//----- nvinfo : EIATTR_MIN_STACK_SIZE
	.align		4
.L_7:
        /*0030*/ 	.byte	0x04, 0x12
        /*0032*/ 	.short	(.L_9 - .L_8)
	.align		4
.L_8:
        /*0034*/ 	.word	index@(main$ck_L40_2)
        /*0038*/ 	.word	0x00000000


	//----- nvinfo : EIATTR_MIN_STACK_SIZE
	.align		4
.L_9:
        /*003c*/ 	.byte	0x04, 0x12
        /*003e*/ 	.short	(.L_11 - .L_10)
	.align		4
.L_10:
        /*0040*/ 	.word	index@(main$ck_L35_1)
        /*0044*/ 	.word	0x00000000
.L_11:


//--------------------- .nv.compat                --------------------------
	.section	.nv.compat,"",@"SHT_CUDA_COMPAT_INFO"
	.align	4
        /*0000*/ 	.byte	0x02, 0x09, 0x00, 0x00, 0x02, 0x02, 0x01, 0x00, 0x02, 0x05, 0x05, 0x00, 0x03, 0x07, 0x01, 0x01
        /*0010*/ 	.byte	0x02, 0x03, 0x00, 0x00, 0x02, 0x06, 0x01, 0x00, 0x04, 0x0b, 0x08, 0x00, 0x01, 0x00, 0x00, 0x00
        /*0020*/ 	.byte	0x00, 0x00, 0x00, 0x00


//--------------------- .nv.info.main$ck_L40_2    --------------------------
	.section	.nv.info.main$ck_L40_2,"",@"SHT_CUDA_INFO"
	.sectionflags	@""
	.align	4


	//----- nvinfo : EIATTR_CUDA_API_VERSION
	.align		4
        /*0000*/ 	.byte	0x04, 0x37
        /*0002*/ 	.short	(.L_13 - .L_12)
.L_12:
        /*0004*/ 	.word	0x00000082


	//----- nvinfo : EIATTR_KPARAM_INFO
	.align		4
.L_13:
        /*0008*/ 	.byte	0x04, 0x17
        /*000a*/ 	.short	(.L_15 - .L_14)
.L_14:
        /*000c*/ 	.word	0x00000000
        /*0010*/ 	.short	0x0001
        /*0012*/ 	.short	0x0008
        /*0014*/ 	.byte	0x00, 0xf0, 0x21, 0x00


	//----- nvinfo : EIATTR_KPARAM_INFO
	.align		4
.L_15:
        /*0018*/ 	.byte	0x04, 0x17
        /*001a*/ 	.short	(.L_17 - .L_16)
.L_16:
        /*001c*/ 	.word	0x00000000
        /*0020*/ 	.short	0x0000
        /*0022*/ 	.short	0x0000
        /*0024*/ 	.byte	0x00, 0xf0, 0x21, 0x00


	//----- nvinfo : EIATTR_SPARSE_MMA_MASK
	.align		4
.L_17:
        /*0028*/ 	.byte	0x03, 0x50
        /*002a*/ 	.short	0x0000


	//----- nvinfo : EIATTR_MAXREG_COUNT
	.align		4
        /*002c*/ 	.byte	0x03, 0x1b
        /*002e*/ 	.short	0x00ff


	//----- nvinfo : EIATTR_NUM_BARRIERS
	.align		4
        /*0030*/ 	.byte	0x02, 0x4c
        /*0032*/ 	.byte	0x01
	.zero		1


	//----- nvinfo : EIATTR_MERCURY_ISA_VERSION
	.align		4
        /*0034*/ 	.byte	0x03, 0x5f
        /*0036*/ 	.short	0x0101


	//----- nvinfo : EIATTR_VRC_CTA_INIT_COUNT
	.align		4
        /*0038*/ 	.byte	0x02, 0x4a
	.zero		1
	.zero		1


	//----- nvinfo : EIATTR_EXIT_INSTR_OFFSETS
	.align		4
        /*003c*/ 	.byte	0x04, 0x1c
        /*003e*/ 	.short	(.L_19 - .L_18)


	//   ....[0]....
.L_18:
        /*0040*/ 	.word	0x00000030


	//   ....[1]....
        /*0044*/ 	.word	0x00000130


	//----- nvinfo : EIATTR_CRS_STACK_SIZE
	.align		4
.L_19:
        /*0048*/ 	.byte	0x04, 0x1e
        /*004a*/ 	.short	(.L_21 - .L_20)
.L_20:
        /*004c*/ 	.word	0x00000000


	//----- nvinfo : EIATTR_CBANK_PARAM_SIZE
	.align		4
.L_21:
        /*0050*/ 	.byte	0x03, 0x19
        /*0052*/ 	.short	0x0010


	//----- nvinfo : EIATTR_PARAM_CBANK
	.align		4
        /*0054*/ 	.byte	0x04, 0x0a
        /*0056*/ 	.short	(.L_23 - .L_22)
	.align		4
.L_22:
        /*0058*/ 	.word	index@(.nv.constant0.main$ck_L40_2)
        /*005c*/ 	.short	0x0380
        /*005e*/ 	.short	0x0010


	//----- nvinfo : EIATTR_SW_WAR
	.align		4
.L_23:
        /*0060*/ 	.byte	0x04, 0x36
        /*0062*/ 	.short	(.L_25 - .L_24)
.L_24:
        /*0064*/ 	.word	0x00000008
.L_25:


//--------------------- .nv.info.main$ck_L35_1    --------------------------
	.section	.nv.info.main$ck_L35_1,"",@"SHT_CUDA_INFO"
	.sectionflags	@""
	.align	4


	//----- nvinfo : EIATTR_CUDA_API_VERSION
	.align		4
        /*0000*/ 	.byte	0x04, 0x37
        /*0002*/ 	.short	(.L_27 - .L_26)
.L_26:
        /*0004*/ 	.word	0x00000082


	//----- nvinfo : EIATTR_KPARAM_INFO
	.align		4
.L_27:
        /*0008*/ 	.byte	0x04, 0x17
        /*000a*/ 	.short	(.L_29 - .L_28)
.L_28:
        /*000c*/ 	.word	0x00000000
        /*0010*/ 	.short	0x0002
        /*0012*/ 	.short	0x0010
        /*0014*/ 	.byte	0x00, 0xf0, 0x21, 0x00


	//----- nvinfo : EIATTR_KPARAM_INFO
	.align		4
.L_29:
        /*0018*/ 	.byte	0x04, 0x17
        /*001a*/ 	.short	(.L_31 - .L_30)
.L_30:
        /*001c*/ 	.word	0x00000000
        /*0020*/ 	.short	0x0001
        /*0022*/ 	.short	0x0008
        /*0024*/ 	.byte	0x00, 0xf0, 0x21, 0x00


	//----- nvinfo : EIATTR_KPARAM_INFO
	.align		4
.L_31:
        /*0028*/ 	.byte	0x04, 0x17
        /*002a*/ 	.short	(.L_33 - .L_32)
.L_32:
        /*002c*/ 	.word	0x00000000
        /*0030*/ 	.short	0x0000
        /*0032*/ 	.short	0x0000
        /*0034*/ 	.byte	0x00, 0xf0, 0x21, 0x00


	//----- nvinfo : EIATTR_SPARSE_MMA_MASK
	.align		4
.L_33:
        /*0038*/ 	.byte	0x03, 0x50
        /*003a*/ 	.short	0x0000


	//----- nvinfo : EIATTR_MAXREG_COUNT
	.align		4
        /*003c*/ 	.byte	0x03, 0x1b
        /*003e*/ 	.short	0x00ff


	//----- nvinfo : EIATTR_MERCURY_ISA_VERSION
	.align		4
        /*0040*/ 	.byte	0x03, 0x5f
        /*0042*/ 	.short	0x0101


	//----- nvinfo : EIATTR_VRC_CTA_INIT_COUNT
	.align		4
        /*0044*/ 	.byte	0x02, 0x4a
	.zero		1
	.zero		1


	//----- nvinfo : EIATTR_EXIT_INSTR_OFFSETS
	.align		4
        /*0048*/ 	.byte	0x04, 0x1c
        /*004a*/ 	.short	(.L_35 - .L_34)


	//   ....[0]....
.L_34:
        /*004c*/ 	.word	0x00000060


	//   ....[1]....
        /*0050*/ 	.word	0x00000160


	//----- nvinfo : EIATTR_CBANK_PARAM_SIZE
	.align		4
.L_35:
        /*0054*/ 	.byte	0x03, 0x19
        /*0056*/ 	.short	0x0018


	//----- nvinfo : EIATTR_PARAM_CBANK
	.align		4
        /*0058*/ 	.byte	0x04, 0x0a
        /*005a*/ 	.short	(.L_37 - .L_36)
	.align		4
.L_36:
        /*005c*/ 	.word	index@(.nv.constant0.main$ck_L35_1)
        /*0060*/ 	.short	0x0380
        /*0062*/ 	.short	0x0018


	//----- nvinfo : EIATTR_SW_WAR
	.align		4
.L_37:
        /*0064*/ 	.byte	0x04, 0x36
        /*0066*/ 	.short	(.L_39 - .L_38)
.L_38:
        /*0068*/ 	.word	0x00000008
.L_39:


//--------------------- .nv.callgraph             --------------------------
	.section	.nv.callgraph,"",@"SHT_CUDA_CALLGRAPH"
	.align	4
	.sectionentsize	8
	.align		4
        /*0000*/ 	.word	0x00000000
	.align		4
        /*0004*/ 	.word	0xffffffff
	.align		4
        /*0008*/ 	.word	0x00000000
	.align		4
        /*000c*/ 	.word	0xfffffffe
	.align		4
        /*0010*/ 	.word	0x00000000
	.align		4
        /*0014*/ 	.word	0xfffffffd
	.align		4
        /*0018*/ 	.word	0x00000000
	.align		4
        /*001c*/ 	.word	0xfffffffc


//--------------------- .text.main$ck_L40_2       --------------------------
	.section	.text.main$ck_L40_2,"ax",@progbits
	.align	128
.text.main$ck_L40_2:
        .type           main$ck_L40_2,@function
        .size           main$ck_L40_2,(.L_x_4 - main$ck_L40_2)
        .other          main$ck_L40_2,@"STO_CUDA_ENTRY STV_DEFAULT"
main$ck_L40_2:
[----:B------:R-:W-:Y:S01]  /*0000*/  LDC R1, c[0x0][0x37c] ;  /* 0x0000df00ff017b82 */ /* 0x000fe20000000800 */
[----:B------:R-:W0:Y:S02]  /*0010*/  S2R R0, SR_CTAID.X ;  /* 0x0000000000007919 */ /* 0x000e240000002500 */
[----:B0-----:R-:W-:-:S13]  /*0020*/  ISETP.GE.AND P0, PT, R0, 0x2710, PT ;  /* 0x000027100000780c */ /* 0x001fda0003f06270 */
[----:B------:R-:W-:Y:S05]  /*0030*/  @P0 EXIT ;  /* 0x000000000000094d */ /* 0x000fea0003800000 */
[----:B------:R-:W0:Y:S01]  /*0040*/  S2R R2, SR_TID.X ;  /* 0x0000000000027919 */ /* 0x000e220000002100 */
[----:B------:R-:W-:Y:S01]  /*0050*/  BSSY.RECONVERGENT B0, `(.L_x_0) ;  /* 0x000000c000007945 */ /* 0x000fe20003800200 */
[----:B------:R-:W-:Y:S01]  /*0060*/  BAR.SYNC.DEFER_BLOCKING 0x0 ;  /* 0x0000000000007b1d */ /* 0x000fe20000010000 */
[----:B0-----:R-:W-:-:S13]  /*0070*/  ISETP.NE.U32.AND P0, PT, R2, RZ, PT ;  /* 0x000000ff0200720c */ /* 0x001fda0003f05070 */
[----:B------:R-:W-:Y:S05]  /*0080*/  @P0 BRA `(.L_x_1) ;  /* 0x0000000000200947 */ /* 0x000fea0003800000 */
[----:B------:R-:W0:Y:S01]  /*0090*/  LDC.64 R2, c[0x0][0x380] ;  /* 0x0000e000ff027b82 */ /* 0x000e220000000a00 */
[----:B------:R-:W1:Y:S01]  /*00a0*/  LDCU.64 UR4, c[0x0][0x358] ;  /* 0x00006b00ff0477ac */ /* 0x000e620008000a00 */
[----:B------:R-:W-:-:S05]  /*00b0*/  IMAD.SHL.U32 R0, R0, 0x8, RZ ;  /* 0x0000000800007824 */ /* 0x000fca00078e00ff */
[----:B0-----:R-:W-:-:S04]  /*00c0*/  IADD3 R2, P0, PT, R0, R2, RZ ;  /* 0x0000000200027210 */ /* 0x001fc80007f1e0ff */
[----:B------:R-:W-:-:S06]  /*00d0*/  LEA.HI.X.SX32 R3, R0, R3, 0x1, P0 ;  /* 0x0000000300037211 */ /* 0x000fcc00000f0eff */
[----:B-1----:R-:W2:Y:S01]  /*00e0*/  LDG.E.64.CONSTANT R2, desc[UR4][R2.64] ;  /* 0x0000000402027981 */ /* 0x002ea2000c1e9b00 */
[----:B------:R-:W2:Y:S03]  /*00f0*/  LDC.64 R4, c[0x0][0x388] ;  /* 0x0000e200ff047b82 */ /* 0x000ea60000000a00 */
[----:B--2---:R0:W-:Y:S02]  /*0100*/  STG.E.64 desc[UR4][R4.64], R2 ;  /* 0x0000000204007986 */ /* 0x0041e4000c101b04 */
.L_x_1:
[----:B------:R-:W-:Y:S05]  /*0110*/  BSYNC.RECONVERGENT B0 ;  /* 0x0000000000007941 */ /* 0x000fea0003800200 */
.L_x_0:
[----:B------:R-:W-:Y:S06]  /*0120*/  BAR.SYNC.DEFER_BLOCKING 0x0 ;  /* 0x0000000000007b1d */ /* 0x000fec0000010000 */
[----:B------:R-:W-:Y:S05]  /*0130*/  EXIT ;  /* 0x000000000000794d */ /* 0x000fea0003800000 */
.L_x_2:
[----:B------:R-:W-:-:S00]  /*0140*/  BRA `(.L_x_2) ;  /* 0xfffffffc00fc7947 */ /* 0x000fc0000383ffff */
[----:B------:R-:W-:-:S00]  /*0150*/  NOP ;  /* 0x0000000000007918 */ /* 0x000fc00000000000 */
        /* <DEDUP_REMOVED lines=10> */
.L_x_4:


//--------------------- .text.main$ck_L35_1       --------------------------
	.section	.text.main$ck_L35_1,"ax",@progbits
	.align	128
.text.main$ck_L35_1:
        .type           main$ck_L35_1,@function
        .size           main$ck_L35_1,(.L_x_5 - main$ck_L35_1)
        .other          main$ck_L35_1,@"STO_CUDA_ENTRY STV_DEFAULT"
main$ck_L35_1:
[----:B------:R-:W-:Y:S01]  /*0000*/  LDC R1, c[0x0][0x37c] ;  /* 0x0000df00ff017b82 */ /* 0x000fe20000000800 */
[----:B------:R-:W0:Y:S01]  /*0010*/  S2R R0, SR_CTAID.X ;  /* 0x0000000000007919 */ /* 0x000e220000002500 */
[----:B------:R-:W0:Y:S01]  /*0020*/  LDCU UR4, c[0x0][0x360] ;  /* 0x00006c00ff0477ac */ /* 0x000e220008000800 */
[----:B------:R-:W0:Y:S02]  /*0030*/  S2R R3, SR_TID.X ;  /* 0x0000000000037919 */ /* 0x000e240000002100 */
[----:B0-----:R-:W-:-:S05]  /*0040*/  IMAD R0, R0, UR4, R3 ;  /* 0x0000000400007c24 */ /* 0x001fca000f8e0203 */
[----:B------:R-:W-:-:S13]  /*0050*/  ISETP.GE.AND P0, PT, R0, 0x2710, PT ;  /* 0x000027100000780c */ /* 0x000fda0003f06270 */
[----:B------:R-:W-:Y:S05]  /*0060*/  @P0 EXIT ;  /* 0x000000000000094d */ /* 0x000fea0003800000 */
[----:B------:R-:W0:Y:S01]  /*0070*/  LDCU.128 UR8, c[0x0][0x380] ;  /* 0x00007000ff0877ac */ /* 0x000e220008000c00 */
[----:B------:R-:W-:Y:S01]  /*0080*/  IMAD.SHL.U32 R0, R0, 0x8, RZ ;  /* 0x0000000800007824 */ /* 0x000fe200078e00ff */
[----:B------:R-:W1:Y:S04]  /*0090*/  LDCU.64 UR4, c[0x0][0x358] ;  /* 0x00006b00ff0477ac */ /* 0x000e680008000a00 */
[----:B------:R-:W-:Y:S01]  /*00a0*/  SHF.R.S32.HI R9, RZ, 0x1f, R0 ;  /* 0x0000001fff097819 */ /* 0x000fe20000011400 */
[----:B------:R-:W2:Y:S01]  /*00b0*/  LDCU.64 UR6, c[0x0][0x390] ;  /* 0x00007200ff0677ac */ /* 0x000ea20008000a00 */
[C---:B0-----:R-:W-:Y:S02]  /*00c0*/  IADD3 R4, P0, PT, R0.reuse, UR8, RZ ;  /* 0x0000000800047c10 */ /* 0x041fe4000ff1e0ff */
[----:B------:R-:W-:-:S02]  /*00d0*/  IADD3 R6, P1, PT, R0, UR10, RZ ;  /* 0x0000000a00067c10 */ /* 0x000fc4000ff3e0ff */
[C---:B------:R-:W-:Y:S02]  /*00e0*/  IADD3.X R5, PT, PT, R9.reuse, UR9, RZ, P0, !PT ;  /* 0x0000000909057c10 */ /* 0x040fe400087fe4ff */
[----:B------:R-:W-:-:S04]  /*00f0*/  IADD3.X R7, PT, PT, R9, UR11, RZ, P1, !PT ;  /* 0x0000000b09077c10 */ /* 0x000fc80008ffe4ff */
[----:B-1----:R-:W3:Y:S04]  /*0100*/  LDG.E.64.CONSTANT R4, desc[UR4][R4.64] ;  /* 0x0000000404047981 */ /* 0x002ee8000c1e9b00 */
[----:B------:R-:W3:Y:S01]  /*0110*/  LDG.E.64.CONSTANT R2, desc[UR4][R6.64] ;  /* 0x0000000406027981 */ /* 0x000ee2000c1e9b00 */
[----:B--2---:R-:W-:-:S04]  /*0120*/  IADD3 R8, P0, PT, R0, UR6, RZ ;  /* 0x0000000600087c10 */ /* 0x004fc8000ff1e0ff */
[----:B------:R-:W-:Y:S01]  /*0130*/  IADD3.X R9, PT, PT, R9, UR7, RZ, P0, !PT ;  /* 0x0000000709097c10 */ /* 0x000fe200087fe4ff */
[----:B---3--:R-:W-:-:S07]  /*0140*/  DADD R2, R2, R4 ;  /* 0x0000000002027229 */ /* 0x008fce0000000004 */
[----:B------:R-:W-:Y:S01]  /*0150*/  STG.E.64 desc[UR4][R8.64], R2 ;  /* 0x0000000208007986 */ /* 0x000fe2000c101b04 */
[----:B------:R-:W-:Y:S05]  /*0160*/  EXIT ;  /* 0x000000000000794d */ /* 0x000fea0003800000 */
.L_x_3:
        /* <DEDUP_REMOVED lines=9> */
.L_x_5:


//--------------------- .nv.shared.reserved.0     --------------------------
	.section	.nv.shared.reserved.0,"aw",@nobits
	.weak		__nv_reservedSMEM_offset_0_alias
	.size		__nv_reservedSMEM_offset_0_alias, 0, 64
	.other		__nv_reservedSMEM_offset_0_alias,@"STO_CUDA_RESERVED_SHARED STV_DEFAULT"
__nv_reservedSMEM_offset_0_alias:
	.zero		0
	.zero		64


//--------------------- .nv.constant0.main$ck_L40_2 --------------------------
	.section	.nv.constant0.main$ck_L40_2,"a",@progbits
	.sectionflags	@""
	.align	4
.nv.constant0.main$ck_L40_2:
	.zero		912


//--------------------- .nv.constant0.main$ck_L35_1 --------------------------
	.section	.nv.constant0.main$ck_L35_1,"a",@progbits
	.sectionflags	@""
	.align	4
.nv.constant0.main$ck_L35_1:
	.zero		920


//--------------------- SYMBOLS --------------------------

	.type		.nv.reservedSmem.offset0,@object
	.size		.nv.reservedSmem.offset0,0x4
